	.headerflags	@"EF_CUDA_TEXMODE_UNIFIED EF_CUDA_64BIT_ADDRESS EF_CUDA_ACCELERATORS EF_CUDA_SM90 EF_CUDA_VIRTUAL_SM(EF_CUDA_SM90)"
	.elftype	@"ET_EXEC"


//--------------------- .nv.info                  --------------------------
	.section	.nv.info,"",@"SHT_CUDA_INFO"
	.align	4


	//----- nvinfo : EIATTR_REGCOUNT
	.align		4
        /*0000*/ 	.byte	0x04, 0x2f
        /*0002*/ 	.short	(.L_3 - .L_2)
	.align		4
.L_2:
        /*0004*/ 	.word	index@(triton_poi_fused__native_batch_norm_legit_no_training_add_convolution_42)
        /*0008*/ 	.word	0x00000040


	//----- nvinfo : EIATTR_MIN_STACK_SIZE
	.align		4
.L_3:
        /*000c*/ 	.byte	0x04, 0x12
        /*000e*/ 	.short	(.L_5 - .L_4)
	.align		4
.L_4:
        /*0010*/ 	.word	index@(triton_poi_fused__native_batch_norm_legit_no_training_add_convolution_42)
        /*0014*/ 	.word	0x00000000


	//----- nvinfo : EIATTR_FRAME_SIZE
	.align		4
.L_5:
        /*0018*/ 	.byte	0x04, 0x11
        /*001a*/ 	.short	(.L_7 - .L_6)
	.align		4
.L_6:
        /*001c*/ 	.word	index@(triton_poi_fused__native_batch_norm_legit_no_training_add_convolution_42)
        /*0020*/ 	.word	0x00000000


	//----- nvinfo : EIATTR_MIN_STACK_SIZE
	.align		4
.L_7:
        /*0024*/ 	.byte	0x04, 0x12
        /*0026*/ 	.short	(.L_9 - .L_8)
	.align		4
.L_8:
        /*0028*/ 	.word	index@(triton_poi_fused__native_batch_norm_legit_no_training_add_convolution_42)
        /*002c*/ 	.word	0x00000000
.L_9:


//--------------------- .nv.info.triton_poi_fused__native_batch_norm_legit_no_training_add_convolution_42 --------------------------
	.section	.nv.info.triton_poi_fused__native_batch_norm_legit_no_training_add_convolution_42,"",@"SHT_CUDA_INFO"
	.sectionflags	@""
	.align	4


	//----- nvinfo : EIATTR_CUDA_API_VERSION
	.align		4
        /*0000*/ 	.byte	0x04, 0x37
        /*0002*/ 	.short	(.L_11 - .L_10)
.L_10:
        /*0004*/ 	.word	0x0000007c


	//----- nvinfo : EIATTR_KPARAM_INFO
	.align		4
.L_11:
        /*0008*/ 	.byte	0x04, 0x17
        /*000a*/ 	.short	(.L_13 - .L_12)
.L_12:
        /*000c*/ 	.word	0x00000000
        /*0010*/ 	.short	0x0019
        /*0012*/ 	.short	0x00c8
        /*0014*/ 	.byte	0x00, 0xf0, 0x11, 0x00


	//----- nvinfo : EIATTR_KPARAM_INFO
	.align		4
.L_13:
        /*0018*/ 	.byte	0x04, 0x17
        /*001a*/ 	.short	(.L_15 - .L_14)
.L_14:
        /*001c*/ 	.word	0x00000000
        /*0020*/ 	.short	0x0018
        /*0022*/ 	.short	0x00c0
        /*0024*/ 	.byte	0x00, 0xf4, 0x21, 0x00


	//----- nvinfo : EIATTR_KPARAM_INFO
	.align		4
.L_15:
        /*0028*/ 	.byte	0x04, 0x17
        /*002a*/ 	.short	(.L_17 - .L_16)
.L_16:
        /*002c*/ 	.word	0x00000000
        /*0030*/ 	.short	0x0017
        /*0032*/ 	.short	0x00b8
        /*0034*/ 	.byte	0x00, 0xf4, 0x21, 0x00


	//----- nvinfo : EIATTR_KPARAM_INFO
	.align		4
.L_17:
        /*0038*/ 	.byte	0x04, 0x17
        /*003a*/ 	.short	(.L_19 - .L_18)
.L_18:
        /*003c*/ 	.word	0x00000000
        /*0040*/ 	.short	0x0016
        /*0042*/ 	.short	0x00b0
        /*0044*/ 	.byte	0x00, 0xf4, 0x21, 0x00


	//----- nvinfo : EIATTR_KPARAM_INFO
	.align		4
.L_19:
        /*0048*/ 	.byte	0x04, 0x17
        /*004a*/ 	.short	(.L_21 - .L_20)
.L_20:
        /*004c*/ 	.word	0x00000000
        /*0050*/ 	.short	0x0015
        /*0052*/ 	.short	0x00a8
        /*0054*/ 	.byte	0x00, 0xf4, 0x21, 0x00


	//----- nvinfo : EIATTR_KPARAM_INFO
	.align		4
.L_21:
        /*0058*/ 	.byte	0x04, 0x17
        /*005a*/ 	.short	(.L_23 - .L_22)
.L_22:
        /*005c*/ 	.word	0x00000000
        /*0060*/ 	.short	0x0014
        /*0062*/ 	.short	0x00a0
        /*0064*/ 	.byte	0x00, 0xf4, 0x21, 0x00


	//----- nvinfo : EIATTR_KPARAM_INFO
	.align		4
.L_23:
        /*0068*/ 	.byte	0x04, 0x17
        /*006a*/ 	.short	(.L_25 - .L_24)
.L_24:
        /*006c*/ 	.word	0x00000000
        /*0070*/ 	.short	0x0013
        /*0072*/ 	.short	0x0098
        /*0074*/ 	.byte	0x00, 0xf4, 0x21, 0x00


	//----- nvinfo : EIATTR_KPARAM_INFO
	.align		4
.L_25:
        /*0078*/ 	.byte	0x04, 0x17
        /*007a*/ 	.short	(.L_27 - .L_26)
.L_26:
        /*007c*/ 	.word	0x00000000
        /*0080*/ 	.short	0x0012
        /*0082*/ 	.short	0x0090
        /*0084*/ 	.byte	0x00, 0xf4, 0x21, 0x00


	//----- nvinfo : EIATTR_KPARAM_INFO
	.align		4
.L_27:
        /*0088*/ 	.byte	0x04, 0x17
        /*008a*/ 	.short	(.L_29 - .L_28)
.L_28:
        /*008c*/ 	.word	0x00000000
        /*0090*/ 	.short	0x0011
        /*0092*/ 	.short	0x0088
        /*0094*/ 	.byte	0x00, 0xf4, 0x21, 0x00


	//----- nvinfo : EIATTR_KPARAM_INFO
	.align		4
.L_29:
        /*0098*/ 	.byte	0x04, 0x17
        /*009a*/ 	.short	(.L_31 - .L_30)
.L_30:
        /*009c*/ 	.word	0x00000000
        /*00a0*/ 	.short	0x0010
        /*00a2*/ 	.short	0x0080
        /*00a4*/ 	.byte	0x00, 0xf4, 0x21, 0x00


	//----- nvinfo : EIATTR_KPARAM_INFO
	.align		4
.L_31:
        /*00a8*/ 	.byte	0x04, 0x17
        /*00aa*/ 	.short	(.L_33 - .L_32)
.L_32:
        /*00ac*/ 	.word	0x00000000
        /*00b0*/ 	.short	0x000f
        /*00b2*/ 	.short	0x0078
        /*00b4*/ 	.byte	0x00, 0xf4, 0x21, 0x00


	//----- nvinfo : EIATTR_KPARAM_INFO
	.align		4
.L_33:
        /*00b8*/ 	.byte	0x04, 0x17
        /*00ba*/ 	.short	(.L_35 - .L_34)
.L_34:
        /*00bc*/ 	.word	0x00000000
        /*00c0*/ 	.short	0x000e
        /*00c2*/ 	.short	0x0070
        /*00c4*/ 	.byte	0x00, 0xf4, 0x21, 0x00


	//----- nvinfo : EIATTR_KPARAM_INFO
	.align		4
.L_35:
        /*00c8*/ 	.byte	0x04, 0x17
        /*00ca*/ 	.short	(.L_37 - .L_36)
.L_36:
        /*00cc*/ 	.word	0x00000000
        /*00d0*/ 	.short	0x000d
        /*00d2*/ 	.short	0x0068
        /*00d4*/ 	.byte	0x00, 0xf4, 0x21, 0x00


	//----- nvinfo : EIATTR_KPARAM_INFO
	.align		4
.L_37:
        /*00d8*/ 	.byte	0x04, 0x17
        /*00da*/ 	.short	(.L_39 - .L_38)
.L_38:
        /*00dc*/ 	.word	0x00000000
        /*00e0*/ 	.short	0x000c
        /*00e2*/ 	.short	0x0060
        /*00e4*/ 	.byte	0x00, 0xf4, 0x21, 0x00


	//----- nvinfo : EIATTR_KPARAM_INFO
	.align		4
.L_39:
        /*00e8*/ 	.byte	0x04, 0x17
        /*00ea*/ 	.short	(.L_41 - .L_40)
.L_40:
        /*00ec*/ 	.word	0x00000000
        /*00f0*/ 	.short	0x000b
        /*00f2*/ 	.short	0x0058
        /*00f4*/ 	.byte	0x00, 0xf4, 0x21, 0x00


	//----- nvinfo : EIATTR_KPARAM_INFO
	.align		4
.L_41:
        /*00f8*/ 	.byte	0x04, 0x17
        /*00fa*/ 	.short	(.L_43 - .L_42)
.L_42:
        /*00fc*/ 	.word	0x00000000
        /*0100*/ 	.short	0x000a
        /*0102*/ 	.short	0x0050
        /*0104*/ 	.byte	0x00, 0xf4, 0x21, 0x00


	//----- nvinfo : EIATTR_KPARAM_INFO
	.align		4
.L_43:
        /*0108*/ 	.byte	0x04, 0x17
        /*010a*/ 	.short	(.L_45 - .L_44)
.L_44:
        /*010c*/ 	.word	0x00000000
        /*0110*/ 	.short	0x0009
        /*0112*/ 	.short	0x0048
        /*0114*/ 	.byte	0x00, 0xf4, 0x21, 0x00


	//----- nvinfo : EIATTR_KPARAM_INFO
	.align		4
.L_45:
        /*0118*/ 	.byte	0x04, 0x17
        /*011a*/ 	.short	(.L_47 - .L_46)
.L_46:
        /*011c*/ 	.word	0x00000000
        /*0120*/ 	.short	0x0008
        /*0122*/ 	.short	0x0040
        /*0124*/ 	.byte	0x00, 0xf4, 0x21, 0x00


	//----- nvinfo : EIATTR_KPARAM_INFO
	.align		4
.L_47:
        /*0128*/ 	.byte	0x04, 0x17
        /*012a*/ 	.short	(.L_49 - .L_48)
.L_48:
        /*012c*/ 	.word	0x00000000
        /*0130*/ 	.short	0x0007
        /*0132*/ 	.short	0x0038
        /*0134*/ 	.byte	0x00, 0xf4, 0x21, 0x00


	//----- nvinfo : EIATTR_KPARAM_INFO
	.align		4
.L_49:
        /*0138*/ 	.byte	0x04, 0x17
        /*013a*/ 	.short	(.L_51 - .L_50)
.L_50:
        /*013c*/ 	.word	0x00000000
        /*0140*/ 	.short	0x0006
        /*0142*/ 	.short	0x0030
        /*0144*/ 	.byte	0x00, 0xf4, 0x21, 0x00


	//----- nvinfo : EIATTR_KPARAM_INFO
	.align		4
.L_51:
        /*0148*/ 	.byte	0x04, 0x17
        /*014a*/ 	.short	(.L_53 - .L_52)
.L_52:
        /*014c*/ 	.word	0x00000000
        /*0150*/ 	.short	0x0005
        /*0152*/ 	.short	0x0028
        /*0154*/ 	.byte	0x00, 0xf4, 0x21, 0x00


	//----- nvinfo : EIATTR_KPARAM_INFO
	.align		4
.L_53:
        /*0158*/ 	.byte	0x04, 0x17
        /*015a*/ 	.short	(.L_55 - .L_54)
.L_54:
        /*015c*/ 	.word	0x00000000
        /*0160*/ 	.short	0x0004
        /*0162*/ 	.short	0x0020
        /*0164*/ 	.byte	0x00, 0xf4, 0x21, 0x00


	//----- nvinfo : EIATTR_KPARAM_INFO
	.align		4
.L_55:
        /*0168*/ 	.byte	0x04, 0x17
        /*016a*/ 	.short	(.L_57 - .L_56)
.L_56:
        /*016c*/ 	.word	0x00000000
        /*0170*/ 	.short	0x0003
        /*0172*/ 	.short	0x0018
        /*0174*/ 	.byte	0x00, 0xf4, 0x21, 0x00


	//----- nvinfo : EIATTR_KPARAM_INFO
	.align		4
.L_57:
        /*0178*/ 	.byte	0x04, 0x17
        /*017a*/ 	.short	(.L_59 - .L_58)
.L_58:
        /*017c*/ 	.word	0x00000000
        /*0180*/ 	.short	0x0002
        /*0182*/ 	.short	0x0010
        /*0184*/ 	.byte	0x00, 0xf4, 0x21, 0x00


	//----- nvinfo : EIATTR_KPARAM_INFO
	.align		4
.L_59:
        /*0188*/ 	.byte	0x04, 0x17
        /*018a*/ 	.short	(.L_61 - .L_60)
.L_60:
        /*018c*/ 	.word	0x00000000
        /*0190*/ 	.short	0x0001
        /*0192*/ 	.short	0x0008
        /*0194*/ 	.byte	0x00, 0xf4, 0x21, 0x00


	//----- nvinfo : EIATTR_KPARAM_INFO
	.align		4
.L_61:
        /*0198*/ 	.byte	0x04, 0x17
        /*019a*/ 	.short	(.L_63 - .L_62)
.L_62:
        /*019c*/ 	.word	0x00000000
        /*01a0*/ 	.short	0x0000
        /*01a2*/ 	.short	0x0000
        /*01a4*/ 	.byte	0x00, 0xf4, 0x21, 0x00


	//----- nvinfo : EIATTR_SPARSE_MMA_MASK
	.align		4
.L_63:
        /*01a8*/ 	.byte	0x03, 0x50
        /*01aa*/ 	.short	0x0000


	//----- nvinfo : EIATTR_MAXREG_COUNT
	.align		4
        /*01ac*/ 	.byte	0x03, 0x1b
        /*01ae*/ 	.short	0x00ff


	//----- nvinfo : EIATTR_EXIT_INSTR_OFFSETS
	.align		4
        /*01b0*/ 	.byte	0x04, 0x1c
        /*01b2*/ 	.short	(.L_65 - .L_64)


	//   ....[0]....
.L_64:
        /*01b4*/ 	.word	0x000017c0


	//----- nvinfo : EIATTR_REQNTID
	.align		4
.L_65:
        /*01b8*/ 	.byte	0x04, 0x10
        /*01ba*/ 	.short	(.L_67 - .L_66)
.L_66:
        /*01bc*/ 	.word	0x00000080
        /*01c0*/ 	.word	0x00000001
        /*01c4*/ 	.word	0x00000001


	//----- nvinfo : EIATTR_CBANK_PARAM_SIZE
	.align		4
.L_67:
        /*01c8*/ 	.byte	0x03, 0x19
        /*01ca*/ 	.short	0x00cc


	//----- nvinfo : EIATTR_PARAM_CBANK
	.align		4
        /*01cc*/ 	.byte	0x04, 0x0a
        /*01ce*/ 	.short	(.L_69 - .L_68)
	.align		4
.L_68:
        /*01d0*/ 	.word	index@(.nv.constant0.triton_poi_fused__native_batch_norm_legit_no_training_add_convolution_42)
        /*01d4*/ 	.short	0x0210
        /*01d6*/ 	.short	0x00cc


	//----- nvinfo : EIATTR_SW_WAR
	.align		4
.L_69:
        /*01d8*/ 	.byte	0x04, 0x36
        /*01da*/ 	.short	(.L_71 - .L_70)
.L_70:
        /*01dc*/ 	.word	0x00000008
.L_71:


//--------------------- .nv.callgraph             --------------------------
	.section	.nv.callgraph,"",@"SHT_CUDA_CALLGRAPH"
	.align	4
	.sectionentsize	8
	.align		4
        /*0000*/ 	.word	0x00000000
	.align		4
        /*0004*/ 	.word	0xffffffff
	.align		4
        /*0008*/ 	.word	0x00000000
	.align		4
        /*000c*/ 	.word	0xfffffffe
	.align		4
        /*0010*/ 	.word	0x00000000
	.align		4
        /*0014*/ 	.word	0xfffffffd
	.align		4
        /*0018*/ 	.word	0x00000000
	.align		4
        /*001c*/ 	.word	0xfffffffc


//--------------------- .nv.constant4             --------------------------
	.section	.nv.constant4,"a",@progbits
	.align	8
	.align		8
.nv.constant4:
        /*0000*/ 	.dword	_$_str
	.align		8
        /*0008*/ 	.dword	_$_str_$_2


//--------------------- .text.triton_poi_fused__native_batch_norm_legit_no_training_add_convolution_42 --------------------------
	.section	.text.triton_poi_fused__native_batch_norm_legit_no_training_add_convolution_42,"ax",@progbits
	.align	128
        .global         triton_poi_fused__native_batch_norm_legit_no_training_add_convolution_42
        .type           triton_poi_fused__native_batch_norm_legit_no_training_add_convolution_42,@function
        .size           triton_poi_fused__native_batch_norm_legit_no_training_add_convolution_42,(.L_x_1 - triton_poi_fused__native_batch_norm_legit_no_training_add_convolution_42)
        .other          triton_poi_fused__native_batch_norm_legit_no_training_add_convolution_42,@"STO_CUDA_ENTRY STV_DEFAULT"
triton_poi_fused__native_batch_norm_legit_no_training_add_convolution_42:
.text.triton_poi_fused__native_batch_norm_legit_no_training_add_convolution_42:
[----:B------:R-:W-:Y:S01]  /*0000*/  LDC R1, c[0x0][0x28] ;  /* 0x00000a00ff017b82 */ /* 0x000fe20000000800 */
[----:B------:R-:W1:Y:S07]  /*0010*/  S2R R0, SR_TID.X ;  /* 0x0000000000007919 */ /* 0x000e6e0000002100 */
[----:B------:R-:W2:Y:S01]  /*0020*/  LDC.64 R6, c[0x0][0x260] ;  /* 0x00009800ff067b82 */ /* 0x000ea20000000a00 */
[----:B------:R-:W-:Y:S01]  /*0030*/  ULDC.64 UR4, c[0x0][0x208] ;  /* 0x0000820000047ab9 */ /* 0x000fe20000000a00 */
[----:B------:R-:W3:Y:S06]  /*0040*/  S2R R3, SR_CTAID.X ;  /* 0x0000000000037919 */ /* 0x000eec0000002500 */
[----:B------:R-:W4:Y:S08]  /*0050*/  LDC.64 R30, c[0x0][0x280] ;  /* 0x0000a000ff1e7b82 */ /* 0x000f300000000a00 */
[----:B------:R-:W5:Y:S08]  /*0060*/  LDC.64 R20, c[0x0][0x238] ;  /* 0x00008e00ff147b82 */ /* 0x000f700000000a00 */
[----:B------:R-:W4:Y:S01]  /*0070*/  LDC.64 R36, c[0x0][0x210] ;  /* 0x00008400ff247b82 */ /* 0x000f220000000a00 */
[----:B-1----:R-:W-:-:S07]  /*0080*/  SHF.L.U32 R0, R0, 0x2, RZ ;  /* 0x0000000200007819 */ /* 0x002fce00000006ff */
[----:B------:R-:W1:Y:S01]  /*0090*/  LDC.64 R50, c[0x0][0x258] ;  /* 0x00009600ff327b82 */ /* 0x000e620000000a00 */
[----:B---3--:R-:W-:Y:S02]  /*00a0*/  SHF.R.S32.HI R2, RZ, 0x15, R3 ;  /* 0x00000015ff027819 */ /* 0x008fe40000011403 */
[----:B------:R-:W-:Y:S02]  /*00b0*/  LOP3.LUT R0, R0, 0x1fc, RZ, 0xc0, !PT ;  /* 0x000001fc00007812 */ /* 0x000fe400078ec0ff */
[----:B------:R-:W-:-:S03]  /*00c0*/  SGXT R2, R2, 0x1 ;  /* 0x000000010202781a */ /* 0x000fc60000000200 */
[----:B------:R-:W3:Y:S01]  /*00d0*/  LDC.64 R26, c[0x0][0x270] ;  /* 0x00009c00ff1a7b82 */ /* 0x000ee20000000a00 */
[----:B------:R-:W-:-:S04]  /*00e0*/  LEA R3, R3, R0, 0xa ;  /* 0x0000000003037211 */ /* 0x000fc800078e50ff */
[----:B------:R-:W-:-:S03]  /*00f0*/  LEA.HI R2, R2, R3, RZ, 0xc ;  /* 0x0000000302027211 */ /* 0x000fc600078f60ff */
[----:B------:R-:W1:Y:S01]  /*0100*/  LDC.64 R24, c[0x0][0x240] ;  /* 0x00009000ff187b82 */ /* 0x000e620000000a00 */
[----:B------:R-:W-:-:S04]  /*0110*/  SHF.R.S32.HI R0, RZ, 0xc, R2 ;  /* 0x0000000cff007819 */ /* 0x000fc80000011402 */
[----:B------:R-:W-:-:S03]  /*0120*/  LEA.HI R4, R0, R0, RZ, 0x4 ;  /* 0x0000000000047211 */ /* 0x000fc600078f20ff */
[----:B------:R-:W3:Y:S01]  /*0130*/  LDC.64 R38, c[0x0][0x218] ;  /* 0x00008600ff267b82 */ /* 0x000ee20000000a00 */
[----:B------:R-:W-:Y:S02]  /*0140*/  LOP3.LUT R5, R4, 0xfffffff0, RZ, 0xc0, !PT ;  /* 0xfffffff004057812 */ /* 0x000fe400078ec0ff */
[----:B------:R-:W-:Y:S02]  /*0150*/  IADD3 R4, R2, 0x200, RZ ;  /* 0x0000020002047810 */ /* 0x000fe40007ffe0ff */
[----:B------:R-:W-:Y:S02]  /*0160*/  IADD3 R2, R0, -R5, RZ ;  /* 0x8000000500027210 */ /* 0x000fe40007ffe0ff */
[----:B------:R-:W-:Y:S01]  /*0170*/  SHF.R.S32.HI R0, RZ, 0xc, R4 ;  /* 0x0000000cff007819 */ /* 0x000fe20000011404 */
[----:B------:R-:W3:Y:S02]  /*0180*/  LDC.64 R48, c[0x0][0x268] ;  /* 0x00009a00ff307b82 */ /* 0x000ee40000000a00 */
[----:B--2---:R-:W-:Y:S01]  /*0190*/  IMAD.WIDE R8, R2, 0x4, R6 ;  /* 0x0000000402087825 */ /* 0x004fe200078e0206 */
[----:B------:R-:W-:-:S04]  /*01a0*/  LEA.HI R4, R0, R0, RZ, 0x4 ;  /* 0x0000000000047211 */ /* 0x000fc800078f20ff */
[----:B------:R-:W-:Y:S01]  /*01b0*/  LOP3.LUT R11, R4, 0xfffffff0, RZ, 0xc0, !PT ;  /* 0xfffffff0040b7812 */ /* 0x000fe200078ec0ff */
[----:B------:R5:W2:Y:S01]  /*01c0*/  LDG.E.EL R43, desc[UR4][R8.64] ;  /* 0x00000004082b7981 */ /* 0x000aa2000c2e1900 */
[----:B----4-:R-:W-:Y:S01]  /*01d0*/  IMAD.WIDE R4, R2, 0x4, R30 ;  /* 0x0000000402047825 */ /* 0x010fe200078e021e */
[----:B------:R-:W4:Y:S01]  /*01e0*/  LDC.64 R28, c[0x0][0x278] ;  /* 0x00009e00ff1c7b82 */ /* 0x000f220000000a00 */
[----:B------:R-:W-:-:S04]  /*01f0*/  IADD3 R0, R0, -R11, RZ ;  /* 0x8000000b00007210 */ /* 0x000fc80007ffe0ff */
[----:B------:R-:W2:Y:S01]  /*0200*/  LDG.E.EL R4, desc[UR4][R4.64] ;  /* 0x0000000404047981 */ /* 0x000ea2000c2e1900 */
[C---:B------:R-:W-:Y:S02]  /*0210*/  IMAD.WIDE R6, R0.reuse, 0x4, R6 ;  /* 0x0000000400067825 */ /* 0x040fe400078e0206 */
[----:B------:R-:W4:Y:S02]  /*0220*/  LDC.64 R44, c[0x0][0x288] ;  /* 0x0000a200ff2c7b82 */ /* 0x000f240000000a00 */
[----:B------:R-:W-:Y:S02]  /*0230*/  IMAD.WIDE R30, R0, 0x4, R30 ;  /* 0x00000004001e7825 */ /* 0x000fe400078e021e */
[----:B------:R-:W2:Y:S04]  /*0240*/  LDG.E.EL R6, desc[UR4][R6.64] ;  /* 0x0000000406067981 */ /* 0x000ea8000c2e1900 */
[----:B------:R-:W2:Y:S01]  /*0250*/  LDG.E.EL R30, desc[UR4][R30.64] ;  /* 0x000000041e1e7981 */ /* 0x000ea2000c2e1900 */
[----:B------:R-:W4:Y:S01]  /*0260*/  LDC.64 R40, c[0x0][0x290] ;  /* 0x0000a400ff287b82 */ /* 0x000f220000000a00 */
[----:B-----5:R-:W-:-:S04]  /*0270*/  IMAD.WIDE R8, R2, 0x4, R20 ;  /* 0x0000000402087825 */ /* 0x020fc800078e0214 */
[----:B0-----:R-:W-:Y:S01]  /*0280*/  IMAD.WIDE R36, R3, 0x4, R36 ;  /* 0x0000000403247825 */ /* 0x001fe200078e0224 */
[----:B------:R-:W5:Y:S03]  /*0290*/  LDG.E.EL R42, desc[UR4][R8.64] ;  /* 0x00000004082a7981 */ /* 0x000f66000c2e1900 */
[C---:B-1----:R-:W-:Y:S01]  /*02a0*/  IMAD.WIDE R32, R2.reuse, 0x4, R50 ;  /* 0x0000000402207825 */ /* 0x042fe200078e0232 */
[----:B------:R-:W5:Y:S04]  /*02b0*/  LDG.E.128 R12, desc[UR4][R36.64] ;  /* 0x00000004240c7981 */ /* 0x000f68000c1e1d00 */
[----:B------:R-:W5:Y:S01]  /*02c0*/  LDG.E.EL R35, desc[UR4][R32.64] ;  /* 0x0000000420237981 */ /* 0x000f62000c2e1900 */
[----:B---3--:R-:W-:-:S04]  /*02d0*/  IMAD.WIDE R46, R2, 0x4, R26 ;  /* 0x00000004022e7825 */ /* 0x008fc800078e021a */
[C---:B------:R-:W-:Y:S02]  /*02e0*/  IMAD.WIDE R22, R2.reuse, 0x4, R24 ;  /* 0x0000000402167825 */ /* 0x040fe400078e0218 */
[----:B------:R-:W3:Y:S02]  /*02f0*/  LDG.E.EL R47, desc[UR4][R46.64] ;  /* 0x000000042e2f7981 */ /* 0x000ee4000c2e1900 */
[----:B------:R-:W-:Y:S02]  /*0300*/  IMAD.WIDE R38, R3, 0x4, R38 ;  /* 0x0000000403267825 */ /* 0x000fe400078e0226 */
[----:B------:R-:W3:Y:S02]  /*0310*/  LDG.E.EL R11, desc[UR4][R22.64] ;  /* 0x00000004160b7981 */ /* 0x000ee4000c2e1900 */
[C---:B------:R-:W-:Y:S02]  /*0320*/  IMAD.WIDE R52, R2.reuse, 0x4, R48 ;  /* 0x0000000402347825 */ /* 0x040fe400078e0230 */
[----:B------:R-:W3:Y:S02]  /*0330*/  LDG.E.128 R16, desc[UR4][R38.64] ;  /* 0x0000000426107981 */ /* 0x000ee4000c1e1d00 */
[----:B----4-:R-:W-:-:S02]  /*0340*/  IMAD.WIDE R58, R2, 0x4, R28 ;  /* 0x00000004023a7825 */ /* 0x010fc400078e021c */
[----:B------:R-:W4:Y:S04]  /*0350*/  LDG.E.EL R34, desc[UR4][R52.64] ;  /* 0x0000000434227981 */ /* 0x000f28000c2e1900 */
[----:B------:R0:W3:Y:S01]  /*0360*/  LDG.E.EL R10, desc[UR4][R58.64] ;  /* 0x000000043a0a7981 */ /* 0x0000e2000c2e1900 */
[----:B------:R-:W-:-:S04]  /*0370*/  IMAD.WIDE R60, R2, 0x4, R44 ;  /* 0x00000004023c7825 */ /* 0x000fc800078e022c */
[----:B------:R-:W-:Y:S01]  /*0380*/  IMAD.WIDE R54, R2, 0x4, R40 ;  /* 0x0000000402367825 */ /* 0x000fe200078e0228 */
[----:B------:R1:W3:Y:S03]  /*0390*/  LDG.E.EL R8, desc[UR4][R60.64] ;  /* 0x000000043c087981 */ /* 0x0002e6000c2e1900 */
[C---:B------:R-:W-:Y:S01]  /*03a0*/  IMAD.WIDE R56, R0.reuse, 0x4, R20 ;  /* 0x0000000400387825 */ /* 0x040fe200078e0214 */
[----:B------:R-:W3:Y:S01]  /*03b0*/  LDG.E.EL R9, desc[UR4][R54.64] ;  /* 0x0000000436097981 */ /* 0x000ee2000c2e1900 */
[----:B0-----:R-:W0:Y:S02]  /*03c0*/  LDC.64 R58, c[0x0][0x248] ;  /* 0x00009200ff3a7b82 */ /* 0x001e240000000a00 */
[C---:B------:R-:W-:Y:S01]  /*03d0*/  IMAD.WIDE R50, R0.reuse, 0x4, R50 ;  /* 0x0000000400327825 */ /* 0x040fe200078e0232 */
[----:B------:R-:W3:Y:S04]  /*03e0*/  LDG.E.EL R33, desc[UR4][R56.64] ;  /* 0x0000000438217981 */ /* 0x000ee8000c2e1900 */
[----:B------:R-:W3:Y:S01]  /*03f0*/  LDG.E.128 R20, desc[UR4][R36.64+0x800] ;  /* 0x0008000424147981 */ /* 0x000ee2000c1e1d00 */
[C---:B------:R-:W-:Y:S01]  /*0400*/  IMAD.WIDE R48, R0.reuse, 0x4, R48 ;  /* 0x0000000400307825 */ /* 0x040fe200078e0230 */
[----:B-1----:R-:W1:Y:S02]  /*0410*/  LDC.64 R60, c[0x0][0x220] ;  /* 0x00008800ff3c7b82 */ /* 0x002e640000000a00 */
[----:B------:R-:W3:Y:S01]  /*0420*/  LDG.E.EL R5, desc[UR4][R50.64] ;  /* 0x0000000432057981 */ /* 0x000ee2000c2e1900 */
[----:B------:R-:W-:-:S03]  /*0430*/  IMAD.WIDE R26, R0, 0x4, R26 ;  /* 0x00000004001a7825 */ /* 0x000fc600078e021a */
[----:B------:R-:W3:Y:S01]  /*0440*/  LDG.E.EL R7, desc[UR4][R48.64] ;  /* 0x0000000430077981 */ /* 0x000ee2000c2e1900 */
[----:B------:R-:W-:-:S03]  /*0450*/  IMAD.WIDE R52, R0, 0x4, R24 ;  /* 0x0000000400347825 */ /* 0x000fc600078e0218 */
[----:B------:R-:W3:Y:S01]  /*0460*/  LDG.E.EL R32, desc[UR4][R26.64] ;  /* 0x000000041a207981 */ /* 0x000ee2000c2e1900 */
[----:B------:R-:W-:-:S03]  /*0470*/  IMAD.WIDE R28, R0, 0x4, R28 ;  /* 0x00000004001c7825 */ /* 0x000fc600078e021c */
[----:B------:R-:W3:Y:S01]  /*0480*/  LDG.E.EL R31, desc[UR4][R52.64] ;  /* 0x00000004341f7981 */ /* 0x000ee2000c2e1900 */
[----:B------:R-:W-:-:S03]  /*0490*/  IMAD.WIDE R44, R0, 0x4, R44 ;  /* 0x00000004002c7825 */ /* 0x000fc600078e022c */
[----:B------:R-:W3:Y:S04]  /*04a0*/  LDG.E.EL R29, desc[UR4][R28.64] ;  /* 0x000000041c1d7981 */ /* 0x000ee8000c2e1900 */
[----:B------:R-:W3:Y:S01]  /*04b0*/  LDG.E.128 R24, desc[UR4][R38.64+0x800] ;  /* 0x0008000426187981 */ /* 0x000ee2000c1e1d00 */
[----:B------:R-:W-:-:S03]  /*04c0*/  IMAD.WIDE R40, R0, 0x4, R40 ;  /* 0x0000000400287825 */ /* 0x000fc600078e0228 */
[----:B------:R-:W3:Y:S04]  /*04d0*/  LDG.E.EL R45, desc[UR4][R44.64] ;  /* 0x000000042c2d7981 */ /* 0x000ee8000c2e1900 */
[----:B------:R0:W3:Y:S02]  /*04e0*/  LDG.E.EL R28, desc[UR4][R40.64] ;  /* 0x00000004281c7981 */ /* 0x0000e4000c2e1900 */
[----:B0-----:R-:W0:Y:S01]  /*04f0*/  LDC.64 R40, c[0x0][0x2a0] ;  /* 0x0000a800ff287b82 */ /* 0x001e220000000a00 */
[----:B--2---:R-:W-:-:S06]  /*0500*/  FADD R43, R43, 9.9999997473787516356e-06 ;  /* 0x3727c5ac2b2b7421 */ /* 0x004fcc0000000000 */
[----:B------:R-:W2:Y:S01]  /*0510*/  MUFU.SQRT R43, R43 ;  /* 0x0000002b002b7308 */ /* 0x000ea20000002000 */
[----:B------:R-:W-:Y:S01]  /*0520*/  FADD R4, R4, 9.9999997473787516356e-06 ;  /* 0x3727c5ac04047421 */ /* 0x000fe20000000000 */
[----:B------:R-:W-:Y:S01]  /*0530*/  FADD R6, R6, 9.9999997473787516356e-06 ;  /* 0x3727c5ac06067421 */ /* 0x000fe20000000000 */
[----:B------:R-:W-:-:S05]  /*0540*/  FADD R30, R30, 9.9999997473787516356e-06 ;  /* 0x3727c5ac1e1e7421 */ /* 0x000fca0000000000 */
[----:B------:R0:W0:Y:S01]  /*0550*/  MUFU.SQRT R46, R4 ;  /* 0x00000004002e7308 */ /* 0x0000220000002000 */
[----:B--2---:R-:W-:-:S07]  /*0560*/  FSETP.GT.AND P6, PT, R43, 8.50705917302346158658e+37, PT ;  /* 0x7e8000002b00780b */ /* 0x004fce0003fc4000 */
[----:B------:R-:W2:Y:S08]  /*0570*/  MUFU.SQRT R6, R6 ;  /* 0x0000000600067308 */ /* 0x000eb00000002000 */
[----:B------:R-:W1:Y:S01]  /*0580*/  MUFU.SQRT R30, R30 ;  /* 0x0000001e001e7308 */ /* 0x000e620000002000 */
[----:B0-----:R-:W-:Y:S01]  /*0590*/  HFMA2.MMA R4, -RZ, RZ, 1.625, 0 ;  /* 0x3e800000ff047435 */ /* 0x001fe200000001ff */
[----:B------:R-:W-:-:S02]  /*05a0*/  FSETP.GT.AND P4, PT, R46, 8.50705917302346158658e+37, PT ;  /* 0x7e8000002e00780b */ /* 0x000fc40003f84000 */
[C---:B------:R-:W-:Y:S02]  /*05b0*/  FSETP.GEU.AND P2, PT, R43.reuse, 1.175494350822287508e-38, PT ;  /* 0x008000002b00780b */ /* 0x040fe40003f4e000 */
[C---:B--2---:R-:W-:Y:S01]  /*05c0*/  FSETP.GT.AND P5, PT, R6.reuse, 8.50705917302346158658e+37, PT ;  /* 0x7e8000000600780b */ /* 0x044fe20003fa4000 */
[----:B------:R-:W-:Y:S01]  /*05d0*/  @P6 FMUL R43, R43, 0.25 ;  /* 0x3e8000002b2b6820 */ /* 0x000fe20000400000 */
[----:B------:R-:W-:-:S03]  /*05e0*/  FSETP.GEU.AND P1, PT, R6, 1.175494350822287508e-38, PT ;  /* 0x008000000600780b */ /* 0x000fc60003f2e000 */
[----:B------:R-:W-:Y:S02]  /*05f0*/  FSEL R49, R4, 1, P6 ;  /* 0x3f80000004317808 */ /* 0x000fe40003000000 */
[C---:B-1----:R-:W-:Y:S02]  /*0600*/  FSETP.GT.AND P3, PT, R30.reuse, 8.50705917302346158658e+37, PT ;  /* 0x7e8000001e00780b */ /* 0x042fe40003f64000 */
[----:B------:R-:W-:Y:S02]  /*0610*/  FSETP.GEU.AND P6, PT, R30, 1.175494350822287508e-38, PT ;  /* 0x008000001e00780b */ /* 0x000fe40003fce000 */
[----:B------:R-:W-:Y:S02]  /*0620*/  FSETP.GEU.AND P0, PT, R46, 1.175494350822287508e-38, PT ;  /* 0x008000002e00780b */ /* 0x000fe40003f0e000 */
[----:B------:R-:W-:Y:S01]  /*0630*/  @P5 FMUL R6, R6, 0.25 ;  /* 0x3e80000006065820 */ /* 0x000fe20000400000 */
[----:B------:R-:W-:Y:S01]  /*0640*/  @P4 FMUL R46, R46, 0.25 ;  /* 0x3e8000002e2e4820 */ /* 0x000fe20000400000 */
[----:B------:R-:W-:-:S02]  /*0650*/  @!P2 FMUL R43, R43, 16777216 ;  /* 0x4b8000002b2ba820 */ /* 0x000fc40000400000 */
[----:B------:R-:W-:-:S03]  /*0660*/  @!P1 FMUL R6, R6, 16777216 ;  /* 0x4b80000006069820 */ /* 0x000fc60000400000 */
[----:B------:R-:W-:Y:S01]  /*0670*/  @P3 FMUL R30, R30, 0.25 ;  /* 0x3e8000001e1e3820 */ /* 0x000fe20000400000 */
[----:B------:R0:W1:Y:S03]  /*0680*/  MUFU.RCP R44, R43 ;  /* 0x0000002b002c7308 */ /* 0x0000660000001000 */
[----:B------:R-:W-:Y:S01]  /*0690*/  @!P6 FMUL R30, R30, 16777216 ;  /* 0x4b8000001e1ee820 */ /* 0x000fe20000400000 */
[----:B------:R-:W-:-:S04]  /*06a0*/  @!P0 FMUL R46, R46, 16777216 ;  /* 0x4b8000002e2e8820 */ /* 0x000fc80000400000 */
[----:B------:R-:W2:Y:S01]  /*06b0*/  MUFU.RCP R6, R6 ;  /* 0x0000000600067308 */ /* 0x000ea20000001000 */
[----:B0-----:R-:W-:-:S07]  /*06c0*/  FSEL R43, R4, 1, P5 ;  /* 0x3f800000042b7808 */ /* 0x001fce0002800000 */
[----:B------:R-:W0:Y:S01]  /*06d0*/  MUFU.RCP R30, R30 ;  /* 0x0000001e001e7308 */ /* 0x000e220000001000 */
[----:B------:R-:W-:Y:S01]  /*06e0*/  FSEL R53, R4, 1, P3 ;  /* 0x3f80000004357808 */ /* 0x000fe20001800000 */
[----:B------:R-:W-:-:S06]  /*06f0*/  @!P2 FMUL R49, R49, 16777216 ;  /* 0x4b8000003131a820 */ /* 0x000fcc0000400000 */
[----:B------:R-:W0:Y:S01]  /*0700*/  MUFU.RCP R46, R46 ;  /* 0x0000002e002e7308 */ /* 0x000e220000001000 */
[----:B------:R-:W-:Y:S01]  /*0710*/  FSEL R51, R4, 1, P4 ;  /* 0x3f80000004337808 */ /* 0x000fe20002000000 */
[----:B------:R-:W-:Y:S01]  /*0720*/  @!P1 FMUL R43, R43, 16777216 ;  /* 0x4b8000002b2b9820 */ /* 0x000fe20000400000 */
[----:B------:R-:W-:Y:S01]  /*0730*/  @!P6 FMUL R53, R53, 16777216 ;  /* 0x4b8000003535e820 */ /* 0x000fe20000400000 */
[----:B-1----:R-:W-:Y:S01]  /*0740*/  FMUL R44, R44, R49 ;  /* 0x000000312c2c7220 */ /* 0x002fe20000400000 */
[----:B-----5:R-:W-:Y:S01]  /*0750*/  FADD R14, R14, R42 ;  /* 0x0000002a0e0e7221 */ /* 0x020fe20000000000 */
[----:B------:R-:W-:Y:S01]  /*0760*/  @!P0 FMUL R51, R51, 16777216 ;  /* 0x4b80000033338820 */ /* 0x000fe20000400000 */
[----:B------:R-:W-:-:S04]  /*0770*/  IMAD.WIDE R48, R2, 0x4, R40 ;  /* 0x0000000402307825 */ /* 0x000fc800078e0228 */
[--C-:B------:R-:W-:Y:S01]  /*0780*/  FADD R15, R15, R42.reuse ;  /* 0x0000002a0f0f7221 */ /* 0x100fe20000000000 */
[--C-:B------:R-:W-:Y:S01]  /*0790*/  FADD R13, R13, R42.reuse ;  /* 0x0000002a0d0d7221 */ /* 0x100fe20000000000 */
[----:B------:R-:W-:Y:S01]  /*07a0*/  FADD R12, R12, R42 ;  /* 0x0000002a0c0c7221 */ /* 0x000fe20000000000 */
[----:B--2---:R-:W-:Y:S01]  /*07b0*/  FMUL R6, R6, R43 ;  /* 0x0000002b06067220 */ /* 0x004fe20000400000 */
[----:B0-----:R-:W-:Y:S01]  /*07c0*/  FMUL R30, R30, R53 ;  /* 0x000000351e1e7220 */ /* 0x001fe20000400000 */
[C---:B------:R-:W-:Y:S01]  /*07d0*/  FADD R53, -R35.reuse, R14 ;  /* 0x0000000e23357221 */ /* 0x040fe20000000100 */
[C---:B------:R-:W-:Y:S01]  /*07e0*/  FADD R55, -R35.reuse, R13 ;  /* 0x0000000d23377221 */ /* 0x040fe20000000100 */
[----:B------:R-:W-:Y:S01]  /*07f0*/  FMUL R43, R46, R51 ;  /* 0x000000332e2b7220 */ /* 0x000fe20000400000 */
[C---:B------:R-:W-:Y:S01]  /*0800*/  FADD R51, -R35.reuse, R15 ;  /* 0x0000000f23337221 */ /* 0x040fe20000000100 */
[----:B------:R-:W-:Y:S01]  /*0810*/  FADD R35, -R35, R12 ;  /* 0x0000000c23237221 */ /* 0x000fe20000000100 */
[----:B------:R0:W2:Y:S01]  /*0820*/  LDG.E.EL R48, desc[UR4][R48.64] ;  /* 0x0000000430307981 */ /* 0x0000a2000c2e1900 */
[C---:B------:R-:W-:Y:S01]  /*0830*/  FMUL R46, R44.reuse, R53 ;  /* 0x000000352c2e7220 */ /* 0x040fe20000400000 */
[C---:B------:R-:W-:Y:S01]  /*0840*/  FMUL R42, R44.reuse, R51 ;  /* 0x000000332c2a7220 */ /* 0x040fe20000400000 */
[C---:B------:R-:W-:Y:S01]  /*0850*/  FMUL R50, R44.reuse, R55 ;  /* 0x000000372c327220 */ /* 0x040fe20000400000 */
[----:B------:R-:W-:Y:S01]  /*0860*/  FMUL R44, R44, R35 ;  /* 0x000000232c2c7220 */ /* 0x000fe20000400000 */
[--C-:B---3--:R-:W-:Y:S01]  /*0870*/  FADD R19, R19, R11.reuse ;  /* 0x0000000b13137221 */ /* 0x108fe20000000000 */
[----:B------:R-:W-:Y:S01]  /*0880*/  FADD R18, R18, R11 ;  /* 0x0000000b12127221 */ /* 0x000fe20000000000 */
[C-C-:B----4-:R-:W-:Y:S01]  /*0890*/  FFMA R35, R34.reuse, R46, R47.reuse ;  /* 0x0000002e22237223 */ /* 0x150fe2000000002f */
[C-C-:B------:R-:W-:Y:S01]  /*08a0*/  FFMA R42, R34.reuse, R42, R47.reuse ;  /* 0x0000002a222a7223 */ /* 0x140fe2000000002f */
[C---:B------:R-:W-:Y:S01]  /*08b0*/  FFMA R46, R34.reuse, R50, R47 ;  /* 0x00000032222e7223 */ /* 0x040fe2000000002f */
[----:B------:R-:W-:Y:S01]  /*08c0*/  FADD R17, R17, R11 ;  /* 0x0000000b11117221 */ /* 0x000fe20000000000 */
[----:B------:R-:W-:Y:S01]  /*08d0*/  FFMA R47, R34, R44, R47 ;  /* 0x0000002c222f7223 */ /* 0x000fe2000000002f */
[----:B------:R-:W-:Y:S01]  /*08e0*/  FADD R16, R16, R11 ;  /* 0x0000000b10107221 */ /* 0x000fe20000000000 */
[C---:B------:R-:W-:Y:S01]  /*08f0*/  FADD R34, -R10.reuse, R19 ;  /* 0x000000130a227221 */ /* 0x040fe20000000100 */
[C---:B------:R-:W-:Y:S01]  /*0900*/  FADD R44, -R10.reuse, R18 ;  /* 0x000000120a2c7221 */ /* 0x040fe20000000100 */
[C---:B------:R-:W-:Y:S01]  /*0910*/  FADD R50, -R10.reuse, R17 ;  /* 0x000000110a327221 */ /* 0x040fe20000000100 */
[----:B------:R-:W-:Y:S01]  /*0920*/  FADD R10, -R10, R16 ;  /* 0x000000100a0a7221 */ /* 0x000fe20000000100 */
[C---:B------:R-:W-:Y:S01]  /*0930*/  FMUL R34, R43.reuse, R34 ;  /* 0x000000222b227220 */ /* 0x040fe20000400000 */
[C---:B------:R-:W-:Y:S01]  /*0940*/  FMUL R44, R43.reuse, R44 ;  /* 0x0000002c2b2c7220 */ /* 0x040fe20000400000 */
[C---:B------:R-:W-:Y:S01]  /*0950*/  FMUL R50, R43.reuse, R50 ;  /* 0x000000322b327220 */ /* 0x040fe20000400000 */
[----:B------:R-:W-:Y:S01]  /*0960*/  FMUL R52, R43, R10 ;  /* 0x0000000a2b347220 */ /* 0x000fe20000400000 */
[C-C-:B------:R-:W-:Y:S01]  /*0970*/  FFMA R43, R8.reuse, R34, R9.reuse ;  /* 0x00000022082b7223 */ /* 0x140fe20000000009 */
[----:B------:R-:W-:Y:S01]  /*0980*/  FFMA R10, R8, R44, R9 ;  /* 0x0000002c080a7223 */ /* 0x000fe20000000009 */
[--C-:B------:R-:W-:Y:S01]  /*0990*/  FADD R21, R21, R33.reuse ;  /* 0x0000002115157221 */ /* 0x100fe20000000000 */
[--C-:B------:R-:W-:Y:S01]  /*09a0*/  FADD R20, R20, R33.reuse ;  /* 0x0000002114147221 */ /* 0x100fe20000000000 */
[----:B------:R-:W-:Y:S01]  /*09b0*/  FADD R23, R23, R33 ;  /* 0x0000002117177221 */ /* 0x000fe20000000000 */
[----:B------:R-:W-:Y:S01]  /*09c0*/  FFMA R11, R8, R50, R9 ;  /* 0x00000032080b7223 */ /* 0x000fe20000000009 */
[----:B------:R-:W-:Y:S01]  /*09d0*/  FADD R22, R22, R33 ;  /* 0x0000002116167221 */ /* 0x000fe20000000000 */
[----:B------:R-:W-:Y:S01]  /*09e0*/  FFMA R8, R8, R52, R9 ;  /* 0x0000003408087223 */ /* 0x000fe20000000009 */
[----:B------:R-:W-:Y:S01]  /*09f0*/  FADD R9, R43, R42 ;  /* 0x0000002a2b097221 */ /* 0x000fe20000000000 */
[----:B------:R-:W-:Y:S01]  /*0a00*/  FADD R10, R10, R35 ;  /* 0x000000230a0a7221 */ /* 0x000fe20000000000 */
[C---:B------:R-:W-:Y:S01]  /*0a10*/  FADD R33, -R5.reuse, R21 ;  /* 0x0000001505217221 */ /* 0x040fe20000000100 */
[C---:B------:R-:W-:Y:S01]  /*0a20*/  FADD R35, -R5.reuse, R20 ;  /* 0x0000001405237221 */ /* 0x040fe20000000100 */
[C---:B------:R-:W-:Y:S01]  /*0a30*/  FADD R43, -R5.reuse, R23 ;  /* 0x00000017052b7221 */ /* 0x040fe20000000100 */
[----:B0-----:R-:W-:Y:S01]  /*0a40*/  FADD R49, -R5, R22 ;  /* 0x0000001605317221 */ /* 0x001fe20000000100 */
[C---:B------:R-:W-:Y:S01]  /*0a50*/  FMUL R33, R6.reuse, R33 ;  /* 0x0000002106217220 */ /* 0x040fe20000400000 */
[C---:B------:R-:W-:Y:S01]  /*0a60*/  FMUL R35, R6.reuse, R35 ;  /* 0x0000002306237220 */ /* 0x040fe20000400000 */
[C---:B------:R-:W-:Y:S01]  /*0a70*/  FMUL R5, R6.reuse, R43 ;  /* 0x0000002b06057220 */ /* 0x040fe20000400000 */
[----:B------:R-:W-:Y:S01]  /*0a80*/  FMUL R43, R6, R49 ;  /* 0x00000031062b7220 */ /* 0x000fe20000400000 */
[----:B------:R-:W0:Y:S01]  /*0a90*/  LDC.64 R50, c[0x0][0x298] ;  /* 0x0000a600ff327b82 */ /* 0x000e220000000a00 */
[C-C-:B------:R-:W-:Y:S01]  /*0aa0*/  FFMA R49, R7.reuse, R33, R32.reuse ;  /* 0x0000002107317223 */ /* 0x140fe20000000020 */
[C-C-:B------:R-:W-:Y:S01]  /*0ab0*/  FFMA R6, R7.reuse, R35, R32.reuse ;  /* 0x0000002307067223 */ /* 0x140fe20000000020 */
[C-C-:B------:R-:W-:Y:S01]  /*0ac0*/  FFMA R5, R7.reuse, R5, R32.reuse ;  /* 0x0000000507057223 */ /* 0x140fe20000000020 */
[----:B------:R-:W-:-:S04]  /*0ad0*/  FFMA R7, R7, R43, R32 ;  /* 0x0000002b07077223 */ /* 0x000fc80000000020 */
[----:B------:R-:W1:Y:S01]  /*0ae0*/  LDC.64 R34, c[0x0][0x2a8] ;  /* 0x0000aa00ff227b82 */ /* 0x000e620000000a00 */
[--C-:B------:R-:W-:Y:S01]  /*0af0*/  FADD R25, R25, R31.reuse ;  /* 0x0000001f19197221 */ /* 0x100fe20000000000 */
[--C-:B------:R-:W-:Y:S01]  /*0b00*/  FADD R24, R24, R31.reuse ;  /* 0x0000001f18187221 */ /* 0x100fe20000000000 */
[----:B------:R-:W-:-:S05]  /*0b10*/  FADD R27, R27, R31 ;  /* 0x0000001f1b1b7221 */ /* 0x000fca0000000000 */
[----:B------:R-:W3:Y:S01]  /*0b20*/  LDC.64 R32, c[0x0][0x2b0] ;  /* 0x0000ac00ff207b82 */ /* 0x000ee20000000a00 */
        /* <DEDUP_REMOVED lines=10> */
[C-C-:B------:R-:W-:Y:S01]  /*0bd0*/  FFMA R43, R45.reuse, R43, R28.reuse ;  /* 0x0000002b2d2b7223 */ /* 0x140fe2000000001c */
[C-C-:B------:R-:W-:Y:S01]  /*0be0*/  FFMA R44, R45.reuse, R53, R28.reuse ;  /* 0x000000352d2c7223 */ /* 0x140fe2000000001c */
[----:B------:R-:W-:Y:S01]  /*0bf0*/  FFMA R45, R45, R29, R28 ;  /* 0x0000001d2d2d7223 */ /* 0x000fe2000000001c */
[----:B------:R-:W-:-:S04]  /*0c00*/  IMAD.WIDE R28, R2, 0x4, R58 ;  /* 0x00000004021c7825 */ /* 0x000fc800078e023a */
[----:B------:R-:W-:Y:S01]  /*0c10*/  IMAD.WIDE R40, R0, 0x4, R40 ;  /* 0x0000000400287825 */ /* 0x000fe200078e0228 */
[----:B------:R3:W4:Y:S03]  /*0c20*/  LDG.E.EL R55, desc[UR4][R28.64] ;  /* 0x000000041c377981 */ /* 0x000726000c2e1900 */
[C---:B0-----:R-:W-:Y:S01]  /*0c30*/  IMAD.WIDE R52, R2.reuse, 0x4, R50 ;  /* 0x0000000402347825 */ /* 0x041fe200078e0232 */
[----:B------:R0:W5:Y:S03]  /*0c40*/  LDG.E.EL R42, desc[UR4][R40.64] ;  /* 0x00000004282a7981 */ /* 0x000166000c2e1900 */
[C---:B-1----:R-:W-:Y:S02]  /*0c50*/  IMAD.WIDE R30, R2.reuse, 0x4, R34 ;  /* 0x00000004021e7825 */ /* 0x042fe400078e0222 */
[----:B------:R-:W4:Y:S02]  /*0c60*/  LDG.E.EL R52, desc[UR4][R52.64] ;  /* 0x0000000434347981 */ /* 0x000f24000c2e1900 */
[----:B---3--:R-:W-:-:S04]  /*0c70*/  IMAD.WIDE R28, R2, 0x4, R32 ;  /* 0x00000004021c7825 */ /* 0x008fc800078e0220 */
[----:B0-----:R-:W-:Y:S01]  /*0c80*/  IMAD.WIDE R40, R3, 0x4, R60 ;  /* 0x0000000403287825 */ /* 0x001fe200078e023c */
[----:B------:R-:W3:Y:S01]  /*0c90*/  LDG.E.EL R54, desc[UR4][R28.64] ;  /* 0x000000041c367981 */ /* 0x000ee2000c2e1900 */
[----:B------:R-:W0:Y:S03]  /*0ca0*/  LDC.64 R60, c[0x0][0x2c0] ;  /* 0x0000b000ff3c7b82 */ /* 0x000e260000000a00 */
[----:B------:R-:W3:Y:S04]  /*0cb0*/  LDG.E.EL R53, desc[UR4][R30.64] ;  /* 0x000000041e357981 */ /* 0x000ee8000c2e1900 */
[----:B------:R-:W4:Y:S01]  /*0cc0*/  LDG.E.128 R28, desc[UR4][R40.64] ;  /* 0x00000004281c7981 */ /* 0x000f22000c1e1d00 */
[----:B------:R-:W-:Y:S01]  /*0cd0*/  FADD R46, R11, R46 ;  /* 0x0000002e0b2e7221 */ /* 0x000fe20000000000 */
[----:B------:R-:W-:-:S04]  /*0ce0*/  IMAD.WIDE R58, R0, 0x4, R58 ;  /* 0x00000004003a7825 */ /* 0x000fc800078e023a */
[----:B------:R-:W-:Y:S01]  /*0cf0*/  FADD R47, R8, R47 ;  /* 0x0000002f082f7221 */ /* 0x000fe20000000000 */
[----:B------:R-:W-:Y:S01]  /*0d00*/  FADD R8, R56, R49 ;  /* 0x0000003138087221 */ /* 0x000fe20000000000 */
[----:B------:R-:W-:-:S04]  /*0d10*/  IMAD.WIDE R32, R0, 0x4, R32 ;  /* 0x0000000400207825 */ /* 0x000fc800078e0220 */
[----:B--2---:R-:W-:-:S04]  /*0d20*/  FADD R57, R48, 9.9999997473787516356e-06 ;  /* 0x3727c5ac30397421 */ /* 0x004fc80000000000 */
[----:B------:R-:W1:Y:S02]  /*0d30*/  MUFU.SQRT R48, R57 ;  /* 0x0000003900307308 */ /* 0x000e640000002000 */
[C---:B-1----:R-:W-:Y:S02]  /*0d40*/  FSETP.GT.AND P0, PT, R48.reuse, 8.50705917302346158658e+37, PT ;  /* 0x7e8000003000780b */ /* 0x042fe40003f04000 */
[----:B------:R-:W-:-:S11]  /*0d50*/  FSETP.GEU.AND P1, PT, R48, 1.175494350822287508e-38, PT ;  /* 0x008000003000780b */ /* 0x000fd60003f2e000 */
[----:B------:R-:W-:-:S04]  /*0d60*/  @P0 FMUL R48, R48, 0.25 ;  /* 0x3e80000030300820 */ /* 0x000fc80000400000 */
[----:B------:R-:W-:-:S06]  /*0d70*/  @!P1 FMUL R48, R48, 16777216 ;  /* 0x4b80000030309820 */ /* 0x000fcc0000400000 */
[----:B------:R-:W1:Y:S01]  /*0d80*/  MUFU.RCP R48, R48 ;  /* 0x0000003000307308 */ /* 0x000e620000001000 */
[----:B------:R-:W-:-:S05]  /*0d90*/  FSEL R11, R4, 1, P0 ;  /* 0x3f800000040b7808 */ /* 0x000fca0000000000 */
[----:B------:R-:W-:-:S04]  /*0da0*/  @!P1 FMUL R11, R11, 16777216 ;  /* 0x4b8000000b0b9820 */ /* 0x000fc80000400000 */
[----:B-1----:R-:W-:Y:S01]  /*0db0*/  FMUL R56, R48, R11 ;  /* 0x0000000b30387220 */ /* 0x002fe20000400000 */
[--C-:B0-----:R-:W-:Y:S01]  /*0dc0*/  IMAD.WIDE R48, R2, 0x4, R60.reuse ;  /* 0x0000000402307825 */ /* 0x101fe200078e023c */
[----:B------:R0:W2:Y:S03]  /*0dd0*/  LDG.E.EL R11, desc[UR4][R58.64] ;  /* 0x000000043a0b7981 */ /* 0x0000a6000c2e1900 */
[C---:B------:R-:W-:Y:S02]  /*0de0*/  IMAD.WIDE R60, R0.reuse, 0x4, R60 ;  /* 0x00000004003c7825 */ /* 0x040fe400078e023c */
[----:B------:R-:W2:Y:S02]  /*0df0*/  LDG.E.EL R48, desc[UR4][R48.64] ;  /* 0x0000000430307981 */ /* 0x000ea4000c2e1900 */
[----:B0-----:R-:W-:-:S04]  /*0e00*/  IMAD.WIDE R58, R0, 0x4, R50 ;  /* 0x00000004003a7825 */ /* 0x001fc800078e0232 */
[----:B------:R-:W-:Y:S01]  /*0e10*/  IMAD.WIDE R50, R0, 0x4, R34 ;  /* 0x0000000400327825 */ /* 0x000fe200078e0222 */
[----:B------:R0:W2:Y:S05]  /*0e20*/  LDG.E.EL R49, desc[UR4][R58.64] ;  /* 0x000000043a317981 */ /* 0x0000aa000c2e1900 */
[----:B------:R-:W2:Y:S04]  /*0e30*/  LDG.E.EL R50, desc[UR4][R50.64] ;  /* 0x0000000432327981 */ /* 0x000ea8000c2e1900 */
[----:B------:R1:W2:Y:S01]  /*0e40*/  LDG.E.EL R51, desc[UR4][R32.64] ;  /* 0x0000000420337981 */ /* 0x0002a2000c2e1900 */
[--C-:B----4-:R-:W-:Y:S01]  /*0e50*/  FADD R28, R28, R55.reuse ;  /* 0x000000371c1c7221 */ /* 0x110fe20000000000 */
[--C-:B------:R-:W-:Y:S01]  /*0e60*/  FADD R29, R29, R55.reuse ;  /* 0x000000371d1d7221 */ /* 0x100fe20000000000 */
[--C-:B------:R-:W-:Y:S01]  /*0e70*/  FADD R30, R30, R55.reuse ;  /* 0x000000371e1e7221 */ /* 0x100fe20000000000 */
[----:B------:R-:W-:-:S02]  /*0e80*/  FADD R31, R31, R55 ;  /* 0x000000371f1f7221 */ /* 0x000fc40000000000 */
[----:B------:R4:W2:Y:S01]  /*0e90*/  LDG.E.EL R55, desc[UR4][R60.64] ;  /* 0x000000043c377981 */ /* 0x0008a2000c2e1900 */
[C---:B------:R-:W-:Y:S01]  /*0ea0*/  FADD R35, -R52.reuse, R28 ;  /* 0x0000001c34237221 */ /* 0x040fe20000000100 */
[C---:B------:R-:W-:Y:S01]  /*0eb0*/  FADD R57, -R52.reuse, R29 ;  /* 0x0000001d34397221 */ /* 0x040fe20000000100 */
[C---:B0-----:R-:W-:Y:S01]  /*0ec0*/  FADD R59, -R52.reuse, R30 ;  /* 0x0000001e343b7221 */ /* 0x041fe20000000100 */
[----:B------:R-:W-:Y:S01]  /*0ed0*/  FADD R52, -R52, R31 ;  /* 0x0000001f34347221 */ /* 0x000fe20000000100 */
[C---:B------:R-:W-:Y:S01]  /*0ee0*/  FMUL R35, R56.reuse, R35 ;  /* 0x0000002338237220 */ /* 0x040fe20000400000 */
[C---:B-1----:R-:W-:Y:S01]  /*0ef0*/  FMUL R33, R56.reuse, R57 ;  /* 0x0000003938217220 */ /* 0x042fe20000400000 */
[C---:B------:R-:W-:Y:S01]  /*0f00*/  FMUL R59, R56.reuse, R59 ;  /* 0x0000003b383b7220 */ /* 0x040fe20000400000 */
[----:B------:R-:W-:Y:S01]  /*0f10*/  FMUL R32, R56, R52 ;  /* 0x0000003438207220 */ /* 0x000fe20000400000 */
[C-C-:B---3--:R-:W-:Y:S01]  /*0f20*/  FFMA R57, R53.reuse, R35, R54.reuse ;  /* 0x0000002335397223 */ /* 0x148fe20000000036 */
[C-C-:B------:R-:W-:Y:S01]  /*0f30*/  FFMA R56, R53.reuse, R33, R54.reuse ;  /* 0x0000002135387223 */ /* 0x140fe20000000036 */
[C-C-:B------:R-:W-:Y:S01]  /*0f40*/  FFMA R52, R53.reuse, R59, R54.reuse ;  /* 0x0000003b35347223 */ /* 0x140fe20000000036 */
[----:B------:R-:W-:Y:S01]  /*0f50*/  FFMA R53, R53, R32, R54 ;  /* 0x0000002035357223 */ /* 0x000fe20000000036 */
[----:B------:R-:W-:Y:S01]  /*0f60*/  FADD R5, R44, R5 ;  /* 0x000000052c057221 */ /* 0x000fe20000000000 */
[----:B------:R-:W3:Y:S01]  /*0f70*/  LDG.E.128 R32, desc[UR4][R40.64+0x800] ;  /* 0x0008000428207981 */ /* 0x000ee2000c1e1d00 */
[----:B-----5:R-:W-:Y:S01]  /*0f80*/  FADD R54, R42, 9.9999997473787516356e-06 ;  /* 0x3727c5ac2a367421 */ /* 0x020fe20000000000 */
[----:B------:R-:W-:Y:S01]  /*0f90*/  FADD R7, R45, R7 ;  /* 0x000000072d077221 */ /* 0x000fe20000000000 */
[----:B----4-:R-:W0:Y:S02]  /*0fa0*/  LDC.64 R60, c[0x0][0x2b8] ;  /* 0x0000ae00ff3c7b82 */ /* 0x010e240000000a00 */
[----:B------:R-:W1:Y:S02]  /*0fb0*/  MUFU.SQRT R42, R54 ;  /* 0x00000036002a7308 */ /* 0x000e640000002000 */
[----:B-1----:R-:W-:-:S02]  /*0fc0*/  FSETP.GT.AND P0, PT, R42, 8.50705917302346158658e+37, PT ;  /* 0x7e8000002a00780b */ /* 0x002fc40003f04000 */
[----:B------:R-:W-:-:S11]  /*0fd0*/  FSETP.GEU.AND P1, PT, R42, 1.175494350822287508e-38, PT ;  /* 0x008000002a00780b */ /* 0x000fd60003f2e000 */
[----:B------:R-:W-:-:S04]  /*0fe0*/  @P0 FMUL R42, R42, 0.25 ;  /* 0x3e8000002a2a0820 */ /* 0x000fc80000400000 */
[----:B------:R-:W-:-:S06]  /*0ff0*/  @!P1 FMUL R42, R42, 16777216 ;  /* 0x4b8000002a2a9820 */ /* 0x000fcc0000400000 */
[----:B------:R-:W1:Y:S01]  /*1000*/  MUFU.RCP R42, R42 ;  /* 0x0000002a002a7308 */ /* 0x000e620000001000 */
[----:B------:R-:W-:Y:S01]  /*1010*/  FADD R46, R46, R56 ;  /* 0x000000382e2e7221 */ /* 0x000fe20000000000 */
[----:B------:R-:W-:Y:S01]  /*1020*/  FADD R47, R47, R57 ;  /* 0x000000392f2f7221 */ /* 0x000fe20000000000 */
[----:B--2---:R-:W-:Y:S01]  /*1030*/  FADD R58, R48, 9.9999997473787516356e-06 ;  /* 0x3727c5ac303a7421 */ /* 0x004fe20000000000 */
[----:B------:R-:W-:-:S04]  /*1040*/  FADD R48, R43, R6 ;  /* 0x000000062b307221 */ /* 0x000fc80000000000 */
[----:B------:R2:W4:Y:S01]  /*1050*/  MUFU.SQRT R6, R58 ;  /* 0x0000003a00067308 */ /* 0x0005220000002000 */
[----:B------:R-:W-:-:S05]  /*1060*/  FSEL R43, R4, 1, P0 ;  /* 0x3f800000042b7808 */ /* 0x000fca0000000000 */
[----:B------:R-:W-:Y:S01]  /*1070*/  @!P1 FMUL R43, R43, 16777216 ;  /* 0x4b8000002b2b9820 */ /* 0x000fe20000400000 */
[----:B--2---:R-:W2:Y:S03]  /*1080*/  LDC.64 R58, c[0x0][0x228] ;  /* 0x00008a00ff3a7b82 */ /* 0x004ea60000000a00 */
[----:B-1----:R-:W-:Y:S01]  /*1090*/  FMUL R44, R42, R43 ;  /* 0x0000002b2a2c7220 */ /* 0x002fe20000400000 */
[----:B------:R-:W-:Y:S01]  /*10a0*/  FADD R43, R9, R53 ;  /* 0x00000035092b7221 */ /* 0x000fe20000000000 */
[----:B------:R-:W-:Y:S01]  /*10b0*/  FADD R42, R10, R52 ;  /* 0x000000340a2a7221 */ /* 0x000fe20000000000 */
[C---:B----4-:R-:W-:Y:S02]  /*10c0*/  FSETP.GT.AND P0, PT, R6.reuse, 8.50705917302346158658e+37, PT ;  /* 0x7e8000000600780b */ /* 0x050fe40003f04000 */
[----:B------:R-:W-:Y:S01]  /*10d0*/  FSETP.GEU.AND P2, PT, R6, 1.175494350822287508e-38, PT ;  /* 0x008000000600780b */ /* 0x000fe20003f4e000 */
[----:B------:R-:W-:-:S04]  /*10e0*/  FADD R55, R55, 9.9999997473787516356e-06 ;  /* 0x3727c5ac37377421 */ /* 0x000fc80000000000 */
[----:B------:R-:W1:Y:S01]  /*10f0*/  MUFU.SQRT R54, R55 ;  /* 0x0000003700367308 */ /* 0x000e620000002000 */
[--C-:B---3--:R-:W-:Y:S01]  /*1100*/  FADD R33, R33, R11.reuse ;  /* 0x0000000b21217221 */ /* 0x108fe20000000000 */
[--C-:B------:R-:W-:Y:S01]  /*1110*/  FADD R32, R32, R11.reuse ;  /* 0x0000000b20207221 */ /* 0x100fe20000000000 */
[--C-:B------:R-:W-:Y:S01]  /*1120*/  FADD R34, R34, R11.reuse ;  /* 0x0000000b22227221 */ /* 0x100fe20000000000 */
[----:B------:R-:W-:Y:S01]  /*1130*/  FADD R35, R35, R11 ;  /* 0x0000000b23237221 */ /* 0x000fe20000000000 */
[C---:B------:R-:W-:Y:S01]  /*1140*/  FADD R11, -R49.reuse, R33 ;  /* 0x00000021310b7221 */ /* 0x040fe20000000100 */
[C---:B------:R-:W-:Y:S01]  /*1150*/  FADD R9, -R49.reuse, R32 ;  /* 0x0000002031097221 */ /* 0x040fe20000000100 */
[----:B-1----:R-:W-:Y:S01]  /*1160*/  FSETP.GT.AND P1, PT, R54, 8.50705917302346158658e+37, PT ;  /* 0x7e8000003600780b */ /* 0x002fe20003f24000 */
[C---:B------:R-:W-:Y:S01]  /*1170*/  FADD R45, -R49.reuse, R34 ;  /* 0x00000022312d7221 */ /* 0x040fe20000000100 */
[C---:B------:R-:W-:Y:S01]  /*1180*/  FMUL R52, R44.reuse, R11 ;  /* 0x0000000b2c347220 */ /* 0x040fe20000400000 */
[----:B------:R-:W-:Y:S01]  /*1190*/  FADD R49, -R49, R35 ;  /* 0x0000002331317221 */ /* 0x000fe20000000100 */
[----:B------:R-:W-:Y:S01]  /*11a0*/  FMUL R9, R44, R9 ;  /* 0x000000092c097220 */ /* 0x000fe20000400000 */
[----:B------:R-:W-:Y:S01]  /*11b0*/  FSETP.GEU.AND P3, PT, R54, 1.175494350822287508e-38, PT ;  /* 0x008000003600780b */ /* 0x000fe20003f6e000 */
[----:B------:R-:W1:Y:S01]  /*11c0*/  LDC.64 R10, c[0x0][0x250] ;  /* 0x00009400ff0a7b82 */ /* 0x000e620000000a00 */
[C---:B------:R-:W-:Y:S01]  /*11d0*/  FMUL R56, R44.reuse, R45 ;  /* 0x0000002d2c387220 */ /* 0x040fe20000400000 */
[----:B------:R-:W-:Y:S01]  /*11e0*/  FMUL R44, R44, R49 ;  /* 0x000000312c2c7220 */ /* 0x000fe20000400000 */
[C-C-:B------:R-:W-:Y:S01]  /*11f0*/  FFMA R9, R50.reuse, R9, R51.reuse ;  /* 0x0000000932097223 */ /* 0x140fe20000000033 */
[C-C-:B------:R-:W-:Y:S01]  /*1200*/  FFMA R45, R50.reuse, R52, R51.reuse ;  /* 0x00000034322d7223 */ /* 0x140fe20000000033 */
[C-C-:B------:R-:W-:Y:S01]  /*1210*/  FFMA R56, R50.reuse, R56, R51.reuse ;  /* 0x0000003832387223 */ /* 0x140fe20000000033 */
[----:B------:R-:W-:Y:S01]  /*1220*/  FFMA R50, R50, R44, R51 ;  /* 0x0000002c32327223 */ /* 0x000fe20000000033 */
[----:B------:R-:W-:Y:S01]  /*1230*/  @P0 FMUL R6, R6, 0.25 ;  /* 0x3e80000006060820 */ /* 0x000fe20000400000 */
[----:B------:R-:W-:Y:S01]  /*1240*/  FADD R48, R48, R9 ;  /* 0x0000000930307221 */ /* 0x000fe20000000000 */
[----:B------:R-:W-:Y:S01]  /*1250*/  @P1 FMUL R54, R54, 0.25 ;  /* 0x3e80000036361820 */ /* 0x000fe20000400000 */
[----:B------:R-:W-:Y:S01]  /*1260*/  FADD R44, R8, R45 ;  /* 0x0000002d082c7221 */ /* 0x000fe20000000000 */
[----:B------:R-:W-:Y:S01]  /*1270*/  FADD R45, R7, R56 ;  /* 0x00000038072d7221 */ /* 0x000fe20000000000 */
[----:B------:R-:W3:Y:S01]  /*1280*/  LDC.64 R8, c[0x0][0x2c8] ;  /* 0x0000b200ff087b82 */ /* 0x000ee20000000a00 */
[----:B------:R-:W-:Y:S01]  /*1290*/  @!P2 FMUL R6, R6, 16777216 ;  /* 0x4b8000000606a820 */ /* 0x000fe20000400000 */
[----:B------:R-:W-:-:S06]  /*12a0*/  @!P3 FMUL R54, R54, 16777216 ;  /* 0x4b8000003636b820 */ /* 0x000fcc0000400000 */
[----:B------:R-:W4:Y:S01]  /*12b0*/  LDC.64 R56, c[0x0][0x2d0] ;  /* 0x0000b400ff387b82 */ /* 0x000f220000000a00 */
[----:B------:R-:W5:Y:S01]  /*12c0*/  MUFU.RCP R53, R6 ;  /* 0x0000000600357308 */ /* 0x000f620000001000 */
[C---:B------:R-:W-:Y:S01]  /*12d0*/  FSEL R52, R4.reuse, 1, P0 ;  /* 0x3f80000004347808 */ /* 0x040fe20000000000 */
[----:B------:R-:W-:Y:S01]  /*12e0*/  FADD R49, R5, R50 ;  /* 0x0000003205317221 */ /* 0x000fe20000000000 */
[----:B------:R-:W-:-:S05]  /*12f0*/  FSEL R7, R4, 1, P1 ;  /* 0x3f80000004077808 */ /* 0x000fca0000800000 */
[----:B------:R-:W0:Y:S01]  /*1300*/  MUFU.RCP R54, R54 ;  /* 0x0000003600367308 */ /* 0x000e220000001000 */
[----:B-1----:R-:W-:-:S04]  /*1310*/  IMAD.WIDE R4, R2, 0x4, R10 ;  /* 0x0000000402047825 */ /* 0x002fc800078e020a */
[----:B------:R-:W-:Y:S01]  /*1320*/  @!P2 FMUL R52, R52, 16777216 ;  /* 0x4b8000003434a820 */ /* 0x000fe20000400000 */
[----:B------:R-:W-:Y:S01]  /*1330*/  @!P3 FMUL R7, R7, 16777216 ;  /* 0x4b8000000707b820 */ /* 0x000fe20000400000 */
[----:B------:R-:W-:Y:S01]  /*1340*/  IMAD.WIDE R10, R0, 0x4, R10 ;  /* 0x00000004000a7825 */ /* 0x000fe200078e020a */
[----:B------:R0:W4:Y:S03]  /*1350*/  LDG.E.EL R55, desc[UR4][R4.64] ;  /* 0x0000000404377981 */ /* 0x000126000c2e1900 */
[----:B-----5:R-:W-:Y:S02]  /*1360*/  FMUL R53, R53, R52 ;  /* 0x0000003435357220 */ /* 0x020fe40000400000 */
[----:B------:R3:W5:Y:S01]  /*1370*/  LDG.E.EL R52, desc[UR4][R10.64] ;  /* 0x000000040a347981 */ /* 0x000762000c2e1900 */
[----:B0-----:R-:W-:-:S04]  /*1380*/  IMAD.WIDE R4, R2, 0x4, R60 ;  /* 0x0000000402047825 */ /* 0x001fc800078e023c */
[----:B------:R-:W-:Y:S01]  /*1390*/  FMUL R50, R54, R7 ;  /* 0x0000000736327220 */ /* 0x000fe20000400000 */
[C---:B---3--:R-:W-:Y:S01]  /*13a0*/  IMAD.WIDE R10, R2.reuse, 0x4, R8 ;  /* 0x00000004020a7825 */ /* 0x048fe200078e0208 */
[----:B------:R4:W3:Y:S03]  /*13b0*/  LDG.E.EL R54, desc[UR4][R4.64] ;  /* 0x0000000404367981 */ /* 0x0008e6000c2e1900 */
[----:B--2---:R-:W-:Y:S02]  /*13c0*/  IMAD.WIDE R58, R3, 0x4, R58 ;  /* 0x00000004033a7825 */ /* 0x004fe400078e023a */
[----:B------:R-:W2:Y:S02]  /*13d0*/  LDG.E.EL R10, desc[UR4][R10.64] ;  /* 0x000000040a0a7981 */ /* 0x000ea4000c2e1900 */
[----:B----4-:R-:W-:-:S05]  /*13e0*/  IMAD.WIDE R4, R2, 0x4, R56 ;  /* 0x0000000402047825 */ /* 0x010fca00078e0238 */
[----:B------:R-:W2:Y:S04]  /*13f0*/  LDG.E.EL R11, desc[UR4][R4.64] ;  /* 0x00000004040b7981 */ /* 0x000ea8000c2e1900 */
[----:B------:R-:W4:Y:S01]  /*1400*/  LDG.E.128 R4, desc[UR4][R58.64] ;  /* 0x000000043a047981 */ /* 0x000f22000c1e1d00 */
[----:B------:R-:W-:-:S04]  /*1410*/  IMAD.WIDE R8, R0, 0x4, R8 ;  /* 0x0000000400087825 */ /* 0x000fc800078e0208 */
[C---:B------:R-:W-:Y:S01]  /*1420*/  IMAD.WIDE R60, R0.reuse, 0x4, R60 ;  /* 0x00000004003c7825 */ /* 0x040fe200078e023c */
[----:B------:R0:W2:Y:S04]  /*1430*/  LDG.E.EL R2, desc[UR4][R8.64] ;  /* 0x0000000408027981 */ /* 0x0000a8000c2e1900 */
[----:B------:R1:W2:Y:S01]  /*1440*/  LDG.E.EL R51, desc[UR4][R60.64] ;  /* 0x000000043c337981 */ /* 0x0002a2000c2e1900 */
[----:B0-----:R-:W-:-:S04]  /*1450*/  IMAD.WIDE R8, R0, 0x4, R56 ;  /* 0x0000000400087825 */ /* 0x001fc800078e0238 */
[--C-:B----4-:R-:W-:Y:S01]  /*1460*/  FADD R5, R5, R55.reuse ;  /* 0x0000003705057221 */ /* 0x110fe20000000000 */
[--C-:B------:R-:W-:Y:S01]  /*1470*/  FADD R4, R4, R55.reuse ;  /* 0x0000003704047221 */ /* 0x100fe20000000000 */
[--C-:B------:R-:W-:Y:S01]  /*1480*/  FADD R6, R6, R55.reuse ;  /* 0x0000003706067221 */ /* 0x100fe20000000000 */
[----:B------:R-:W-:Y:S01]  /*1490*/  FADD R7, R7, R55 ;  /* 0x0000003707077221 */ /* 0x000fe20000000000 */
[C---:B---3--:R-:W-:Y:S01]  /*14a0*/  FADD R56, -R54.reuse, R5 ;  /* 0x0000000536387221 */ /* 0x048fe20000000100 */
[C---:B------:R-:W-:Y:S01]  /*14b0*/  FADD R0, -R54.reuse, R4 ;  /* 0x0000000436007221 */ /* 0x040fe20000000100 */
[C---:B-1----:R-:W-:Y:S01]  /*14c0*/  FADD R60, -R54.reuse, R6 ;  /* 0x00000006363c7221 */ /* 0x042fe20000000100 */
[----:B------:R-:W-:Y:S01]  /*14d0*/  FADD R55, -R54, R7 ;  /* 0x0000000736377221 */ /* 0x000fe20000000100 */
[C---:B------:R-:W-:Y:S01]  /*14e0*/  FMUL R54, R53.reuse, R56 ;  /* 0x0000003835367220 */ /* 0x040fe20000400000 */
[C---:B------:R-:W-:Y:S01]  /*14f0*/  FMUL R0, R53.reuse, R0 ;  /* 0x0000000035007220 */ /* 0x040fe20000400000 */
[C---:B------:R-:W-:Y:S01]  /*1500*/  FMUL R60, R53.reuse, R60 ;  /* 0x0000003c353c7220 */ /* 0x040fe20000400000 */
[----:B------:R-:W-:Y:S01]  /*1510*/  FMUL R57, R53, R55 ;  /* 0x0000003735397220 */ /* 0x000fe20000400000 */
[C-C-:B--2---:R-:W-:Y:S01]  /*1520*/  FFMA R55, R10.reuse, R54, R11.reuse ;  /* 0x000000360a377223 */ /* 0x144fe2000000000b */
[C-C-:B------:R-:W-:Y:S01]  /*1530*/  FFMA R56, R10.reuse, R0, R11.reuse ;  /* 0x000000000a387223 */ /* 0x140fe2000000000b */
[C-C-:B------:R-:W-:Y:S01]  /*1540*/  FFMA R53, R10.reuse, R60, R11.reuse ;  /* 0x0000003c0a357223 */ /* 0x140fe2000000000b */
[----:B------:R-:W-:Y:S01]  /*1550*/  FFMA R0, R10, R57, R11 ;  /* 0x000000390a007223 */ /* 0x000fe2000000000b */
[----:B------:R5:W2:Y:S04]  /*1560*/  LDG.E.EL R54, desc[UR4][R8.64] ;  /* 0x0000000408367981 */ /* 0x000aa8000c2e1900 */
[----:B------:R-:W5:Y:S04]  /*1570*/  LDG.E.128 R8, desc[UR4][R58.64+0x800] ;  /* 0x000800043a087981 */ /* 0x000f68000c1e1d00 */
[----:B------:R0:W-:Y:S04]  /*1580*/  STG.E.128 desc[UR4][R36.64], R12 ;  /* 0x0000000c24007986 */ /* 0x0001e8000c101d04 */
[----:B------:R1:W-:Y:S01]  /*1590*/  STG.E.128 desc[UR4][R36.64+0x800], R20 ;  /* 0x0008001424007986 */ /* 0x0003e2000c101d04 */
[----:B0-----:R-:W0:Y:S03]  /*15a0*/  LDC.64 R14, c[0x0][0x230] ;  /* 0x00008c00ff0e7b82 */ /* 0x001e260000000a00 */
[----:B------:R3:W-:Y:S01]  /*15b0*/  STG.E.128 desc[UR4][R38.64], R16 ;  /* 0x0000001026007986 */ /* 0x0007e2000c101d04 */
[----:B------:R-:W-:Y:S01]  /*15c0*/  FADD R12, R56, R47 ;  /* 0x0000002f380c7221 */ /* 0x000fe20000000000 */
[----:B------:R-:W-:-:S02]  /*15d0*/  FADD R13, R55, R46 ;  /* 0x0000002e370d7221 */ /* 0x000fc40000000000 */
[----:B------:R-:W-:Y:S04]  /*15e0*/  STG.E.128 desc[UR4][R38.64+0x800], R24 ;  /* 0x0008001826007986 */ /* 0x000fe8000c101d04 */
[----:B------:R-:W-:Y:S04]  /*15f0*/  STG.E.128 desc[UR4][R40.64], R28 ;  /* 0x0000001c28007986 */ /* 0x000fe8000c101d04 */
[----:B------:R-:W-:Y:S04]  /*1600*/  STG.E.128 desc[UR4][R40.64+0x800], R32 ;  /* 0x0008002028007986 */ /* 0x000fe8000c101d04 */
[----:B------:R-:W-:Y:S01]  /*1610*/  STG.E.128 desc[UR4][R58.64], R4 ;  /* 0x000000043a007986 */ /* 0x000fe2000c101d04 */
[--C-:B-----5:R-:W-:Y:S01]  /*1620*/  FADD R8, R8, R52.reuse ;  /* 0x0000003408087221 */ /* 0x120fe20000000000 */
[--C-:B------:R-:W-:Y:S01]  /*1630*/  FADD R9, R9, R52.reuse ;  /* 0x0000003409097221 */ /* 0x100fe20000000000 */
[--C-:B------:R-:W-:Y:S01]  /*1640*/  FADD R10, R10, R52.reuse ;  /* 0x000000340a0a7221 */ /* 0x100fe20000000000 */
[----:B------:R-:W-:Y:S01]  /*1650*/  FADD R11, R11, R52 ;  /* 0x000000340b0b7221 */ /* 0x000fe20000000000 */
[C---:B-1----:R-:W-:Y:S01]  /*1660*/  FADD R21, -R51.reuse, R8 ;  /* 0x0000000833157221 */ /* 0x042fe20000000100 */
[C---:B------:R-:W-:Y:S01]  /*1670*/  FADD R23, -R51.reuse, R9 ;  /* 0x0000000933177221 */ /* 0x040fe20000000100 */
[C---:B------:R-:W-:Y:S01]  /*1680*/  FADD R37, -R51.reuse, R10 ;  /* 0x0000000a33257221 */ /* 0x040fe20000000100 */
[----:B------:R-:W-:Y:S01]  /*1690*/  FADD R51, -R51, R11 ;  /* 0x0000000b33337221 */ /* 0x000fe20000000100 */
[C---:B------:R-:W-:Y:S01]  /*16a0*/  FMUL R21, R50.reuse, R21 ;  /* 0x0000001532157220 */ /* 0x040fe20000400000 */
[C---:B------:R-:W-:Y:S01]  /*16b0*/  FMUL R23, R50.reuse, R23 ;  /* 0x0000001732177220 */ /* 0x040fe20000400000 */
[C---:B------:R-:W-:Y:S01]  /*16c0*/  FMUL R37, R50.reuse, R37 ;  /* 0x0000002532257220 */ /* 0x040fe20000400000 */
[----:B------:R-:W-:Y:S01]  /*16d0*/  FMUL R51, R50, R51 ;  /* 0x0000003332337220 */ /* 0x000fe20000400000 */
[C-C-:B--2---:R-:W-:Y:S01]  /*16e0*/  FFMA R21, R2.reuse, R21, R54.reuse ;  /* 0x0000001502157223 */ /* 0x144fe20000000036 */
[C-C-:B------:R-:W-:Y:S01]  /*16f0*/  FFMA R23, R2.reuse, R23, R54.reuse ;  /* 0x0000001702177223 */ /* 0x140fe20000000036 */
[C-C-:B---3--:R-:W-:Y:S01]  /*1700*/  FFMA R16, R2.reuse, R37, R54.reuse ;  /* 0x0000002502107223 */ /* 0x148fe20000000036 */
[----:B------:R-:W-:Y:S01]  /*1710*/  FFMA R54, R2, R51, R54 ;  /* 0x0000003302367223 */ /* 0x000fe20000000036 */
[----:B------:R-:W-:Y:S01]  /*1720*/  FADD R20, R21, R48 ;  /* 0x0000003015147221 */ /* 0x000fe20000000000 */
[----:B0-----:R-:W-:-:S04]  /*1730*/  IMAD.WIDE R2, R3, 0x4, R14 ;  /* 0x0000000403027825 */ /* 0x001fc800078e020e */
[----:B------:R-:W-:Y:S01]  /*1740*/  FADD R21, R23, R44 ;  /* 0x0000002c17157221 */ /* 0x000fe20000000000 */
[----:B------:R-:W-:Y:S01]  /*1750*/  FADD R14, R53, R42 ;  /* 0x0000002a350e7221 */ /* 0x000fe20000000000 */
[----:B------:R-:W-:Y:S01]  /*1760*/  FADD R15, R0, R43 ;  /* 0x0000002b000f7221 */ /* 0x000fe20000000000 */
[----:B------:R-:W-:Y:S01]  /*1770*/  FADD R22, R16, R45 ;  /* 0x0000002d10167221 */ /* 0x000fe20000000000 */
[----:B------:R-:W-:Y:S01]  /*1780*/  FADD R23, R54, R49 ;  /* 0x0000003136177221 */ /* 0x000fe20000000000 */
[----:B------:R-:W-:Y:S04]  /*1790*/  STG.E.128 desc[UR4][R58.64+0x800], R8 ;  /* 0x000800083a007986 */ /* 0x000fe8000c101d04 */
[----:B------:R-:W-:Y:S04]  /*17a0*/  STG.E.128 desc[UR4][R2.64], R12 ;  /* 0x0000000c02007986 */ /* 0x000fe8000c101d04 */
[----:B------:R-:W-:Y:S01]  /*17b0*/  STG.E.128 desc[UR4][R2.64+0x800], R20 ;  /* 0x0008001402007986 */ /* 0x000fe2000c101d04 */
[----:B------:R-:W-:Y:S05]  /*17c0*/  EXIT ;  /* 0x000000000000794d */ /* 0x000fea0003800000 */
.L_x_0:
[----:B------:R-:W-:-:S00]  /*17d0*/  BRA `(.L_x_0) ;  /* 0xfffffffc00fc7947 */ /* 0x000fc0000383ffff */
[----:B------:R-:W-:-:S00]  /*17e0*/  NOP ;  /* 0x0000000000007918 */ /* 0x000fc00000000000 */
        /* <DEDUP_REMOVED lines=9> */
.L_x_1:


//--------------------- .nv.global.init           --------------------------
	.section	.nv.global.init,"aw",@progbits
.nv.global.init:
	.type		_$_str,@object
	.size		_$_str,(_$_str_$_2 - _$_str)
_$_str:
        /*0000*/ 	.byte	0x5f, 0x5f, 0x43, 0x55, 0x44, 0x41, 0x5f, 0x46, 0x54, 0x5a, 0x00
	.type		_$_str_$_2,@object
	.size		_$_str_$_2,(.L_1 - _$_str_$_2)
_$_str_$_2:
        /*000b*/ 	.byte	0x5f, 0x5f, 0x43, 0x55, 0x44, 0x41, 0x5f, 0x50, 0x52, 0x45, 0x43, 0x5f, 0x53, 0x51, 0x52, 0x54
        /*001b*/ 	.byte	0x00
.L_1:


//--------------------- .nv.constant0.triton_poi_fused__native_batch_norm_legit_no_training_add_convolution_42 --------------------------
	.section	.nv.constant0.triton_poi_fused__native_batch_norm_legit_no_training_add_convolution_42,"a",@progbits
	.sectionflags	@""
	.align	4
.nv.constant0.triton_poi_fused__native_batch_norm_legit_no_training_add_convolution_42:
	.zero		732
